//
// Generated by NVIDIA NVVM Compiler
//
// Compiler Build ID: CL-36424714
// Cuda compilation tools, release 13.0, V13.0.88
// Based on NVVM 20.0.0
//

.version 9.0
.target sm_100
.address_size 64

	// .globl	_Z10AddVectorsPKfS0_Pfi

.visible .entry _Z10AddVectorsPKfS0_Pfi(
	.param .u64 .ptr .align 1 _Z10AddVectorsPKfS0_Pfi_param_0,
	.param .u64 .ptr .align 1 _Z10AddVectorsPKfS0_Pfi_param_1,
	.param .u64 .ptr .align 1 _Z10AddVectorsPKfS0_Pfi_param_2,
	.param .u32 _Z10AddVectorsPKfS0_Pfi_param_3
)
{
	.reg .pred 	%p<10>;
	.reg .b32 	%r<38>;
	.reg .b32 	%f<46>;
	.reg .b64 	%rd<59>;

	ld.param.u64 	%rd4, [_Z10AddVectorsPKfS0_Pfi_param_0];
	ld.param.u64 	%rd5, [_Z10AddVectorsPKfS0_Pfi_param_1];
	ld.param.u64 	%rd6, [_Z10AddVectorsPKfS0_Pfi_param_2];
	ld.param.u32 	%r20, [_Z10AddVectorsPKfS0_Pfi_param_3];
	cvta.to.global.u64 	%rd1, %rd6;
	cvta.to.global.u64 	%rd2, %rd5;
	cvta.to.global.u64 	%rd3, %rd4;
	mov.u32 	%r1, %ctaid.x;
	mov.u32 	%r2, %ntid.x;
	mul.lo.s32 	%r3, %r20, %r1;
	mov.u32 	%r4, %tid.x;
	setp.lt.s32 	%p1, %r20, 1;
	@%p1 bra 	$L__BB0_12;
	and.b32  	%r5, %r20, 7;
	setp.lt.u32 	%p2, %r20, 8;
	mov.b32 	%r36, 0;
	@%p2 bra 	$L__BB0_4;
	and.b32  	%r36, %r20, 2147483640;
	neg.s32 	%r34, %r36;
	mul.lo.s32 	%r22, %r2, %r1;
	mad.lo.s32 	%r33, %r22, %r20, %r4;
	shl.b32 	%r9, %r2, 3;
$L__BB0_3:
	.pragma "nounroll";
	mul.wide.s32 	%rd7, %r33, 4;
	add.s64 	%rd8, %rd3, %rd7;
	ld.global.f32 	%f1, [%rd8];
	add.s64 	%rd9, %rd2, %rd7;
	ld.global.f32 	%f2, [%rd9];
	add.f32 	%f3, %f1, %f2;
	add.s64 	%rd10, %rd1, %rd7;
	st.global.f32 	[%rd10], %f3;
	shl.b32 	%r23, %r2, 2;
	cvt.u64.u32 	%rd11, %r23;
	add.s64 	%rd12, %rd8, %rd11;
	ld.global.f32 	%f4, [%rd12];
	add.s64 	%rd13, %rd9, %rd11;
	ld.global.f32 	%f5, [%rd13];
	add.f32 	%f6, %f4, %f5;
	add.s64 	%rd14, %rd10, %rd11;
	st.global.f32 	[%rd14], %f6;
	add.s64 	%rd15, %rd12, %rd11;
	ld.global.f32 	%f7, [%rd15];
	add.s64 	%rd16, %rd13, %rd11;
	ld.global.f32 	%f8, [%rd16];
	add.f32 	%f9, %f7, %f8;
	add.s64 	%rd17, %rd14, %rd11;
	st.global.f32 	[%rd17], %f9;
	add.s64 	%rd18, %rd15, %rd11;
	ld.global.f32 	%f10, [%rd18];
	add.s64 	%rd19, %rd16, %rd11;
	ld.global.f32 	%f11, [%rd19];
	add.f32 	%f12, %f10, %f11;
	add.s64 	%rd20, %rd17, %rd11;
	st.global.f32 	[%rd20], %f12;
	add.s64 	%rd21, %rd18, %rd11;
	ld.global.f32 	%f13, [%rd21];
	add.s64 	%rd22, %rd19, %rd11;
	ld.global.f32 	%f14, [%rd22];
	add.f32 	%f15, %f13, %f14;
	add.s64 	%rd23, %rd20, %rd11;
	st.global.f32 	[%rd23], %f15;
	add.s64 	%rd24, %rd21, %rd11;
	ld.global.f32 	%f16, [%rd24];
	add.s64 	%rd25, %rd22, %rd11;
	ld.global.f32 	%f17, [%rd25];
	add.f32 	%f18, %f16, %f17;
	add.s64 	%rd26, %rd23, %rd11;
	st.global.f32 	[%rd26], %f18;
	add.s64 	%rd27, %rd24, %rd11;
	ld.global.f32 	%f19, [%rd27];
	add.s64 	%rd28, %rd25, %rd11;
	ld.global.f32 	%f20, [%rd28];
	add.f32 	%f21, %f19, %f20;
	add.s64 	%rd29, %rd26, %rd11;
	st.global.f32 	[%rd29], %f21;
	add.s64 	%rd30, %rd27, %rd11;
	ld.global.f32 	%f22, [%rd30];
	add.s64 	%rd31, %rd28, %rd11;
	ld.global.f32 	%f23, [%rd31];
	add.f32 	%f24, %f22, %f23;
	add.s64 	%rd32, %rd29, %rd11;
	st.global.f32 	[%rd32], %f24;
	add.s32 	%r34, %r34, 8;
	add.s32 	%r33, %r33, %r9;
	setp.ne.s32 	%p3, %r34, 0;
	@%p3 bra 	$L__BB0_3;
$L__BB0_4:
	setp.eq.s32 	%p4, %r5, 0;
	@%p4 bra 	$L__BB0_12;
	and.b32  	%r15, %r20, 3;
	setp.lt.u32 	%p5, %r5, 4;
	@%p5 bra 	$L__BB0_7;
	add.s32 	%r24, %r36, %r3;
	mad.lo.s32 	%r25, %r24, %r2, %r4;
	mul.wide.s32 	%rd33, %r25, 4;
	add.s64 	%rd34, %rd3, %rd33;
	ld.global.f32 	%f25, [%rd34];
	add.s64 	%rd35, %rd2, %rd33;
	ld.global.f32 	%f26, [%rd35];
	add.f32 	%f27, %f25, %f26;
	add.s64 	%rd36, %rd1, %rd33;
	st.global.f32 	[%rd36], %f27;
	shl.b32 	%r26, %r2, 2;
	cvt.u64.u32 	%rd37, %r26;
	add.s64 	%rd38, %rd34, %rd37;
	ld.global.f32 	%f28, [%rd38];
	add.s64 	%rd39, %rd35, %rd37;
	ld.global.f32 	%f29, [%rd39];
	add.f32 	%f30, %f28, %f29;
	add.s64 	%rd40, %rd36, %rd37;
	st.global.f32 	[%rd40], %f30;
	add.s64 	%rd41, %rd38, %rd37;
	ld.global.f32 	%f31, [%rd41];
	add.s64 	%rd42, %rd39, %rd37;
	ld.global.f32 	%f32, [%rd42];
	add.f32 	%f33, %f31, %f32;
	add.s64 	%rd43, %rd40, %rd37;
	st.global.f32 	[%rd43], %f33;
	add.s64 	%rd44, %rd41, %rd37;
	ld.global.f32 	%f34, [%rd44];
	add.s64 	%rd45, %rd42, %rd37;
	ld.global.f32 	%f35, [%rd45];
	add.f32 	%f36, %f34, %f35;
	add.s64 	%rd46, %rd43, %rd37;
	st.global.f32 	[%rd46], %f36;
	add.s32 	%r36, %r36, 4;
$L__BB0_7:
	setp.eq.s32 	%p6, %r15, 0;
	@%p6 bra 	$L__BB0_12;
	setp.eq.s32 	%p7, %r15, 1;
	@%p7 bra 	$L__BB0_10;
	add.s32 	%r27, %r36, %r3;
	mad.lo.s32 	%r28, %r27, %r2, %r4;
	mul.wide.s32 	%rd47, %r28, 4;
	add.s64 	%rd48, %rd3, %rd47;
	ld.global.f32 	%f37, [%rd48];
	add.s64 	%rd49, %rd2, %rd47;
	ld.global.f32 	%f38, [%rd49];
	add.f32 	%f39, %f37, %f38;
	add.s64 	%rd50, %rd1, %rd47;
	st.global.f32 	[%rd50], %f39;
	shl.b32 	%r29, %r2, 2;
	cvt.u64.u32 	%rd51, %r29;
	add.s64 	%rd52, %rd48, %rd51;
	ld.global.f32 	%f40, [%rd52];
	add.s64 	%rd53, %rd49, %rd51;
	ld.global.f32 	%f41, [%rd53];
	add.f32 	%f42, %f40, %f41;
	add.s64 	%rd54, %rd50, %rd51;
	st.global.f32 	[%rd54], %f42;
	add.s32 	%r36, %r36, 2;
$L__BB0_10:
	and.b32  	%r30, %r20, 1;
	setp.eq.b32 	%p8, %r30, 1;
	not.pred 	%p9, %p8;
	@%p9 bra 	$L__BB0_12;
	add.s32 	%r31, %r36, %r3;
	mad.lo.s32 	%r32, %r31, %r2, %r4;
	mul.wide.s32 	%rd55, %r32, 4;
	add.s64 	%rd56, %rd3, %rd55;
	ld.global.f32 	%f43, [%rd56];
	add.s64 	%rd57, %rd2, %rd55;
	ld.global.f32 	%f44, [%rd57];
	add.f32 	%f45, %f43, %f44;
	add.s64 	%rd58, %rd1, %rd55;
	st.global.f32 	[%rd58], %f45;
$L__BB0_12:
	ret;

}


// ===== COMPILED SASS (sm_100) =====

	.target	sm_100

	.elftype	@"ET_EXEC"


//--------------------- .note.nv.tkinfo           --------------------------
	.section	.note.nv.tkinfo,"",@"SHT_NOTE"
	.sectionflags	@"SHF_NOTE_NV_TKINFO"
	.tkinfo
        /*0018*/ 	.word	0x00000002
        /*0030*/ 	.string	""
        /*0030*/ 	.string	"ptxas"
        /*0030*/ 	.string	"Cuda compilation tools, release 13.0, V13.0.88"
        /*0030*/ 	.string	"Build cuda_13.0.r13.0/compiler.36424714_0"
        /*0030*/ 	.string	"-arch sm_100 -m 64 "



//--------------------- .note.nv.cuinfo           --------------------------
	.section	.note.nv.cuinfo,"",@"SHT_NOTE"
	.sectionflags	@"SHF_NOTE_NV_CUINFO"
        /*0018*/ 	.short	0x0002
        /*001a*/ 	.short	0x0064
        /*001c*/ 	.short	0x0082
	.zero		2


//--------------------- .nv.info                  --------------------------
	.section	.nv.info,"",@"SHT_CUDA_INFO"
	.align	4


	//----- nvinfo : EIATTR_REGCOUNT
	.align		4
        /*0000*/ 	.byte	0x04, 0x2f
        /*0002*/ 	.short	(.L_1 - .L_0)
	.align		4
.L_0:
        /*0004*/ 	.word	index@(_Z10AddVectorsPKfS0_Pfi)
        /*0008*/ 	.word	0x00000020


	//----- nvinfo : EIATTR_FRAME_SIZE
	.align		4
.L_1:
        /*000c*/ 	.byte	0x04, 0x11
        /*000e*/ 	.short	(.L_3 - .L_2)
	.align		4
.L_2:
        /*0010*/ 	.word	index@(_Z10AddVectorsPKfS0_Pfi)
        /*0014*/ 	.word	0x00000000


	//----- nvinfo : EIATTR_MIN_STACK_SIZE
	.align		4
.L_3:
        /*0018*/ 	.byte	0x04, 0x12
        /*001a*/ 	.short	(.L_5 - .L_4)
	.align		4
.L_4:
        /*001c*/ 	.word	index@(_Z10AddVectorsPKfS0_Pfi)
        /*0020*/ 	.word	0x00000000
.L_5:


//--------------------- .nv.compat                --------------------------
	.section	.nv.compat,"",@"SHT_CUDA_COMPAT_INFO"
	.align	4
        /*0000*/ 	.byte	0x02, 0x09, 0x00, 0x00, 0x02, 0x02, 0x01, 0x00, 0x02, 0x05, 0x05, 0x00, 0x03, 0x07, 0x01, 0x01
        /*0010*/ 	.byte	0x02, 0x03, 0x00, 0x00, 0x02, 0x06, 0x01, 0x00, 0x04, 0x0b, 0x08, 0x00, 0x09, 0x00, 0x00, 0x00
        /*0020*/ 	.byte	0x00, 0x00, 0x00, 0x00


//--------------------- .nv.info._Z10AddVectorsPKfS0_Pfi --------------------------
	.section	.nv.info._Z10AddVectorsPKfS0_Pfi,"",@"SHT_CUDA_INFO"
	.sectionflags	@""
	.align	4


	//----- nvinfo : EIATTR_CUDA_API_VERSION
	.align		4
        /*0000*/ 	.byte	0x04, 0x37
        /*0002*/ 	.short	(.L_7 - .L_6)
.L_6:
        /*0004*/ 	.word	0x00000082


	//----- nvinfo : EIATTR_KPARAM_INFO
	.align		4
.L_7:
        /*0008*/ 	.byte	0x04, 0x17
        /*000a*/ 	.short	(.L_9 - .L_8)
.L_8:
        /*000c*/ 	.word	0x00000000
        /*0010*/ 	.short	0x0003
        /*0012*/ 	.short	0x0018
        /*0014*/ 	.byte	0x00, 0xf0, 0x11, 0x00


	//----- nvinfo : EIATTR_KPARAM_INFO
	.align		4
.L_9:
        /*0018*/ 	.byte	0x04, 0x17
        /*001a*/ 	.short	(.L_11 - .L_10)
.L_10:
        /*001c*/ 	.word	0x00000000
        /*0020*/ 	.short	0x0002
        /*0022*/ 	.short	0x0010
        /*0024*/ 	.byte	0x00, 0xf5, 0x21, 0x00


	//----- nvinfo : EIATTR_KPARAM_INFO
	.align		4
.L_11:
        /*0028*/ 	.byte	0x04, 0x17
        /*002a*/ 	.short	(.L_13 - .L_12)
.L_12:
        /*002c*/ 	.word	0x00000000
        /*0030*/ 	.short	0x0001
        /*0032*/ 	.short	0x0008
        /*0034*/ 	.byte	0x00, 0xf5, 0x21, 0x00


	//----- nvinfo : EIATTR_KPARAM_INFO
	.align		4
.L_13:
        /*0038*/ 	.byte	0x04, 0x17
        /*003a*/ 	.short	(.L_15 - .L_14)
.L_14:
        /*003c*/ 	.word	0x00000000
        /*0040*/ 	.short	0x0000
        /*0042*/ 	.short	0x0000
        /*0044*/ 	.byte	0x00, 0xf5, 0x21, 0x00


	//----- nvinfo : EIATTR_SPARSE_MMA_MASK
	.align		4
.L_15:
        /*0048*/ 	.byte	0x03, 0x50
        /*004a*/ 	.short	0x0000


	//----- nvinfo : EIATTR_MAXREG_COUNT
	.align		4
        /*004c*/ 	.byte	0x03, 0x1b
        /*004e*/ 	.short	0x00ff


	//----- nvinfo : EIATTR_MERCURY_ISA_VERSION
	.align		4
        /*0050*/ 	.byte	0x03, 0x5f
        /*0052*/ 	.short	0x0101


	//----- nvinfo : EIATTR_VRC_CTA_INIT_COUNT
	.align		4
        /*0054*/ 	.byte	0x02, 0x4a
	.zero		1
	.zero		1


	//----- nvinfo : EIATTR_EXIT_INSTR_OFFSETS
	.align		4
        /*0058*/ 	.byte	0x04, 0x1c
        /*005a*/ 	.short	(.L_17 - .L_16)


	//   ....[0]....
.L_16:
        /*005c*/ 	.word	0x00000030


	//   ....[1]....
        /*0060*/ 	.word	0x00000660


	//   ....[2]....
        /*0064*/ 	.word	0x00000970


	//   ....[3]....
        /*0068*/ 	.word	0x00000b40


	//   ....[4]....
        /*006c*/ 	.word	0x00000c10


	//----- nvinfo : EIATTR_CBANK_PARAM_SIZE
	.align		4
.L_17:
        /*0070*/ 	.byte	0x03, 0x19
        /*0072*/ 	.short	0x001c


	//----- nvinfo : EIATTR_PARAM_CBANK
	.align		4
        /*0074*/ 	.byte	0x04, 0x0a
        /*0076*/ 	.short	(.L_19 - .L_18)
	.align		4
.L_18:
        /*0078*/ 	.word	index@(.nv.constant0._Z10AddVectorsPKfS0_Pfi)
        /*007c*/ 	.short	0x0380
        /*007e*/ 	.short	0x001c


	//----- nvinfo : EIATTR_SW_WAR
	.align		4
.L_19:
        /*0080*/ 	.byte	0x04, 0x36
        /*0082*/ 	.short	(.L_21 - .L_20)
.L_20:
        /*0084*/ 	.word	0x00000008
.L_21:


//--------------------- .nv.callgraph             --------------------------
	.section	.nv.callgraph,"",@"SHT_CUDA_CALLGRAPH"
	.align	4
	.sectionentsize	8
	.align		4
        /*0000*/ 	.word	0x00000000
	.align		4
        /*0004*/ 	.word	0xffffffff
	.align		4
        /*0008*/ 	.word	0x00000000
	.align		4
        /*000c*/ 	.word	0xfffffffe
	.align		4
        /*0010*/ 	.word	0x00000000
	.align		4
        /*0014*/ 	.word	0xfffffffd
	.align		4
        /*0018*/ 	.word	0x00000000
	.align		4
        /*001c*/ 	.word	0xfffffffc


//--------------------- .text._Z10AddVectorsPKfS0_Pfi --------------------------
	.section	.text._Z10AddVectorsPKfS0_Pfi,"ax",@progbits
	.align	128
        .global         _Z10AddVectorsPKfS0_Pfi
        .type           _Z10AddVectorsPKfS0_Pfi,@function
        .size           _Z10AddVectorsPKfS0_Pfi,(.L_x_5 - _Z10AddVectorsPKfS0_Pfi)
        .other          _Z10AddVectorsPKfS0_Pfi,@"STO_CUDA_ENTRY STV_DEFAULT"
_Z10AddVectorsPKfS0_Pfi:
.text._Z10AddVectorsPKfS0_Pfi:
[----:B------:R-:W-:Y:S08]  /*0000*/  LDC R1, c[0x0][0x37c] ;  /* 0x0000df00ff017b82 */ /* 0x000ff00000000800 */
[----:B------:R-:W0:Y:S02]  /*0010*/  LDC R0, c[0x0][0x398] ;  /* 0x0000e600ff007b82 */ /* 0x000e240000000800 */
[----:B0-----:R-:W-:-:S13]  /*0020*/  ISETP.GE.AND P0, PT, R0, 0x1, PT ;  /* 0x000000010000780c */ /* 0x001fda0003f06270 */
[----:B------:R-:W-:Y:S05]  /*0030*/  @!P0 EXIT ;  /* 0x000000000000894d */ /* 0x000fea0003800000 */
[----:B------:R-:W0:Y:S01]  /*0040*/  LDC R18, c[0x0][0x360] ;  /* 0x0000d800ff127b82 */ /* 0x000e220000000800 */
[----:B------:R-:W1:Y:S01]  /*0050*/  S2R R21, SR_TID.X ;  /* 0x0000000000157919 */ /* 0x000e620000002100 */
[C---:B------:R-:W-:Y:S01]  /*0060*/  ISETP.GE.U32.AND P1, PT, R0.reuse, 0x8, PT ;  /* 0x000000080000780c */ /* 0x040fe20003f26070 */
[----:B------:R-:W2:Y:S01]  /*0070*/  LDCU.64 UR6, c[0x0][0x358] ;  /* 0x00006b00ff0677ac */ /* 0x000ea20008000a00 */
[----:B------:R-:W-:Y:S01]  /*0080*/  LOP3.LUT R22, R0, 0x7, RZ, 0xc0, !PT ;  /* 0x0000000700167812 */ /* 0x000fe200078ec0ff */
[----:B------:R-:W-:-:S03]  /*0090*/  IMAD.MOV.U32 R19, RZ, RZ, RZ ;  /* 0x000000ffff137224 */ /* 0x000fc600078e00ff */
[----:B------:R-:W3:Y:S01]  /*00a0*/  S2UR UR4, SR_CTAID.X ;  /* 0x00000000000479c3 */ /* 0x000ee20000002500 */
[----:B------:R-:W-:-:S06]  /*00b0*/  ISETP.NE.AND P0, PT, R22, RZ, PT ;  /* 0x000000ff1600720c */ /* 0x000fcc0003f05270 */
[----:B------:R-:W-:Y:S07]  /*00c0*/  @!P1 BRA `(.L_x_0) ;  /* 0x0000000400649947 */ /* 0x000fee0003800000 */
[----:B------:R-:W4:Y:S01]  /*00d0*/  LDC.64 R6, c[0x0][0x390] ;  /* 0x0000e400ff067b82 */ /* 0x000f220000000a00 */
[----:B0--3--:R-:W-:Y:S01]  /*00e0*/  IMAD R25, R18, UR4, RZ ;  /* 0x0000000412197c24 */ /* 0x009fe2000f8e02ff */
[----:B------:R-:W-:Y:S01]  /*00f0*/  LOP3.LUT R19, R0, 0x7ffffff8, RZ, 0xc0, !PT ;  /* 0x7ffffff800137812 */ /* 0x000fe200078ec0ff */
[----:B------:R-:W-:Y:S02]  /*0100*/  IMAD.SHL.U32 R23, R18, 0x4, RZ ;  /* 0x0000000412177824 */ /* 0x000fe400078e00ff */
[----:B-1----:R-:W-:Y:S01]  /*0110*/  IMAD R25, R25, R0, R21 ;  /* 0x0000000019197224 */ /* 0x002fe200078e0215 */
[----:B------:R-:W-:Y:S02]  /*0120*/  IADD3 R20, PT, PT, -R19, RZ, RZ ;  /* 0x000000ff13147210 */ /* 0x000fe40007ffe1ff */
[----:B------:R-:W0:Y:S08]  /*0130*/  LDC.64 R4, c[0x0][0x380] ;  /* 0x0000e000ff047b82 */ /* 0x000e300000000a00 */
[----:B------:R-:W1:Y:S02]  /*0140*/  LDC.64 R2, c[0x0][0x388] ;  /* 0x0000e200ff027b82 */ /* 0x000e640000000a00 */
.L_x_1:
[----:B0-----:R-:W-:-:S04]  /*0150*/  IMAD.WIDE R12, R25, 0x4, R4 ;  /* 0x00000004190c7825 */ /* 0x001fc800078e0204 */
[C---:B-1----:R-:W-:Y:S01]  /*0160*/  IMAD.WIDE R8, R25.reuse, 0x4, R2 ;  /* 0x0000000419087825 */ /* 0x042fe200078e0202 */
[----:B--2---:R-:W2:Y:S04]  /*0170*/  LDG.E R11, desc[UR6][R12.64] ;  /* 0x000000060c0b7981 */ /* 0x004ea8000c1e1900 */
[----:B------:R-:W2:Y:S01]  /*0180*/  LDG.E R16, desc[UR6][R8.64] ;  /* 0x0000000608107981 */ /* 0x000ea2000c1e1900 */
[-C--:B------:R-:W-:Y:S01]  /*0190*/  IADD3 R14, P1, PT, R12, R23.reuse, RZ ;  /* 0x000000170c0e7210 */ /* 0x080fe20007f3e0ff */
[----:B----4-:R-:W-:Y:S01]  /*01a0*/  IMAD.WIDE R26, R25, 0x4, R6 ;  /* 0x00000004191a7825 */ /* 0x010fe200078e0206 */
[----:B------:R-:W-:-:S03]  /*01b0*/  IADD3 R10, P2, PT, R8, R23, RZ ;  /* 0x00000017080a7210 */ /* 0x000fc60007f5e0ff */
[----:B------:R-:W-:Y:S02]  /*01c0*/  IMAD.X R15, RZ, RZ, R13, P1 ;  /* 0x000000ffff0f7224 */ /* 0x000fe400008e060d */
[----:B--2---:R-:W-:Y:S01]  /*01d0*/  FADD R29, R11, R16 ;  /* 0x000000100b1d7221 */ /* 0x004fe20000000000 */
[----:B------:R-:W-:-:S04]  /*01e0*/  IMAD.X R11, RZ, RZ, R9, P2 ;  /* 0x000000ffff0b7224 */ /* 0x000fc800010e0609 */
[----:B------:R0:W-:Y:S04]  /*01f0*/  STG.E desc[UR6][R26.64], R29 ;  /* 0x0000001d1a007986 */ /* 0x0001e8000c101906 */
[----:B------:R-:W2:Y:S04]  /*0200*/  LDG.E R24, desc[UR6][R14.64] ;  /* 0x000000060e187981 */ /* 0x000ea8000c1e1900 */
[----:B------:R-:W2:Y:S01]  /*0210*/  LDG.E R28, desc[UR6][R10.64] ;  /* 0x000000060a1c7981 */ /* 0x000ea2000c1e1900 */
[----:B------:R-:W-:Y:S02]  /*0220*/  IADD3 R16, P1, PT, R26, R23, RZ ;  /* 0x000000171a107210 */ /* 0x000fe40007f3e0ff */
[----:B------:R-:W-:-:S02]  /*0230*/  IADD3 R12, P2, PT, R23, R14, RZ ;  /* 0x0000000e170c7210 */ /* 0x000fc40007f5e0ff */
[----:B------:R-:W-:Y:S02]  /*0240*/  IADD3 R8, P3, PT, R23, R10, RZ ;  /* 0x0000000a17087210 */ /* 0x000fe40007f7e0ff */
[----:B------:R-:W-:Y:S01]  /*0250*/  IADD3.X R17, PT, PT, RZ, R27, RZ, P1, !PT ;  /* 0x0000001bff117210 */ /* 0x000fe20000ffe4ff */
[----:B------:R-:W-:Y:S02]  /*0260*/  IMAD.X R13, RZ, RZ, R15, P2 ;  /* 0x000000ffff0d7224 */ /* 0x000fe400010e060f */
[----:B------:R-:W-:Y:S02]  /*0270*/  IMAD.X R9, RZ, RZ, R11, P3 ;  /* 0x000000ffff097224 */ /* 0x000fe400018e060b */
[----:B--2---:R-:W-:-:S05]  /*0280*/  FADD R24, R24, R28 ;  /* 0x0000001c18187221 */ /* 0x004fca0000000000 */
[----:B------:R1:W-:Y:S04]  /*0290*/  STG.E desc[UR6][R16.64], R24 ;  /* 0x0000001810007986 */ /* 0x0003e8000c101906 */
[----:B------:R-:W2:Y:S04]  /*02a0*/  LDG.E R28, desc[UR6][R12.64] ;  /* 0x000000060c1c7981 */ /* 0x000ea8000c1e1900 */
[----:B------:R-:W2:Y:S01]  /*02b0*/  LDG.E R15, desc[UR6][R8.64] ;  /* 0x00000006080f7981 */ /* 0x000ea2000c1e1900 */
[C---:B0-----:R-:W-:Y:S02]  /*02c0*/  IADD3 R26, P1, PT, R23.reuse, R16, RZ ;  /* 0x00000010171a7210 */ /* 0x041fe40007f3e0ff */
[----:B------:R-:W-:-:S02]  /*02d0*/  IADD3 R14, P2, PT, R23, R12, RZ ;  /* 0x0000000c170e7210 */ /* 0x000fc40007f5e0ff */
[----:B------:R-:W-:Y:S02]  /*02e0*/  IADD3 R10, P3, PT, R23, R8, RZ ;  /* 0x00000008170a7210 */ /* 0x000fe40007f7e0ff */
[----:B------:R-:W-:-:S03]  /*02f0*/  IADD3.X R27, PT, PT, RZ, R17, RZ, P1, !PT ;  /* 0x00000011ff1b7210 */ /* 0x000fc60000ffe4ff */
[----:B------:R-:W-:Y:S02]  /*0300*/  IMAD.X R11, RZ, RZ, R9, P3 ;  /* 0x000000ffff0b7224 */ /* 0x000fe400018e0609 */
[----:B--2---:R-:W-:Y:S01]  /*0310*/  FADD R29, R28, R15 ;  /* 0x0000000f1c1d7221 */ /* 0x004fe20000000000 */
[----:B------:R-:W-:-:S04]  /*0320*/  IMAD.X R15, RZ, RZ, R13, P2 ;  /* 0x000000ffff0f7224 */ /* 0x000fc800010e060d */
[----:B------:R0:W-:Y:S04]  /*0330*/  STG.E desc[UR6][R26.64], R29 ;  /* 0x0000001d1a007986 */ /* 0x0001e8000c101906 */
[----:B-1----:R-:W2:Y:S04]  /*0340*/  LDG.E R17, desc[UR6][R14.64] ;  /* 0x000000060e117981 */ /* 0x002ea8000c1e1900 */
[----:B------:R-:W2:Y:S01]  /*0350*/  LDG.E R24, desc[UR6][R10.64] ;  /* 0x000000060a187981 */ /* 0x000ea2000c1e1900 */
[C---:B------:R-:W-:Y:S02]  /*0360*/  IADD3 R8, P1, PT, R23.reuse, R26, RZ ;  /* 0x0000001a17087210 */ /* 0x040fe40007f3e0ff */
[----:B------:R-:W-:-:S02]  /*0370*/  IADD3 R12, P2, PT, R23, R14, RZ ;  /* 0x0000000e170c7210 */ /* 0x000fc40007f5e0ff */
[----:B------:R-:W-:Y:S02]  /*0380*/  IADD3 R16, P3, PT, R23, R10, RZ ;  /* 0x0000000a17107210 */ /* 0x000fe40007f7e0ff */
[----:B------:R-:W-:Y:S01]  /*0390*/  IADD3.X R9, PT, PT, RZ, R27, RZ, P1, !PT ;  /* 0x0000001bff097210 */ /* 0x000fe20000ffe4ff */
[----:B------:R-:W-:Y:S02]  /*03a0*/  IMAD.X R13, RZ, RZ, R15, P2 ;  /* 0x000000ffff0d7224 */ /* 0x000fe400010e060f */
[----:B--2---:R-:W-:Y:S01]  /*03b0*/  FADD R24, R17, R24 ;  /* 0x0000001811187221 */ /* 0x004fe20000000000 */
[----:B------:R-:W-:-:S04]  /*03c0*/  IMAD.X R17, RZ, RZ, R11, P3 ;  /* 0x000000ffff117224 */ /* 0x000fc800018e060b */
[----:B------:R1:W-:Y:S04]  /*03d0*/  STG.E desc[UR6][R8.64], R24 ;  /* 0x0000001808007986 */ /* 0x0003e8000c101906 */
[----:B0-----:R-:W2:Y:S04]  /*03e0*/  LDG.E R27, desc[UR6][R12.64] ;  /* 0x000000060c1b7981 */ /* 0x001ea8000c1e1900 */
        /* <DEDUP_REMOVED lines=14> */
[----:B------:R-:W-:-:S03]  /*04d0*/  IADD3.X R9, PT, PT, RZ, R11, RZ, P1, !PT ;  /* 0x0000000bff097210 */ /* 0x000fc60000ffe4ff */
[----:B------:R-:W-:Y:S02]  /*04e0*/  IMAD.X R17, RZ, RZ, R27, P3 ;  /* 0x000000ffff117224 */ /* 0x000fe400018e061b */
[----:B--2---:R-:W-:Y:S01]  /*04f0*/  FADD R24, R24, R13 ;  /* 0x0000000d18187221 */ /* 0x004fe20000000000 */
[----:B------:R-:W-:-:S04]  /*0500*/  IMAD.X R13, RZ, RZ, R15, P2 ;  /* 0x000000ffff0d7224 */ /* 0x000fc800010e060f */
[----:B------:R1:W-:Y:S04]  /*0510*/  STG.E desc[UR6][R8.64], R24 ;  /* 0x0000001808007986 */ /* 0x0003e8000c101906 */
[----:B------:R-:W2:Y:S04]  /*0520*/  LDG.E R28, desc[UR6][R12.64] ;  /* 0x000000060c1c7981 */ /* 0x000ea8000c1e1900 */
[----:B0-----:R-:W2:Y:S01]  /*0530*/  LDG.E R29, desc[UR6][R16.64] ;  /* 0x00000006101d7981 */ /* 0x001ea2000c1e1900 */
[C---:B------:R-:W-:Y:S02]  /*0540*/  IADD3 R26, P3, PT, R23.reuse, R16, RZ ;  /* 0x00000010171a7210 */ /* 0x040fe40007f7e0ff */
[----:B------:R-:W-:-:S02]  /*0550*/  IADD3 R10, P1, PT, R23, R8, RZ ;  /* 0x00000008170a7210 */ /* 0x000fc40007f3e0ff */
[----:B------:R-:W-:Y:S01]  /*0560*/  IADD3 R14, P2, PT, R23, R12, RZ ;  /* 0x0000000c170e7210 */ /* 0x000fe20007f5e0ff */
[----:B------:R-:W-:Y:S01]  /*0570*/  IMAD.X R27, RZ, RZ, R17, P3 ;  /* 0x000000ffff1b7224 */ /* 0x000fe200018e0611 */
[----:B------:R-:W-:-:S03]  /*0580*/  IADD3.X R11, PT, PT, RZ, R9, RZ, P1, !PT ;  /* 0x00000009ff0b7210 */ /* 0x000fc60000ffe4ff */
[----:B------:R-:W-:Y:S02]  /*0590*/  IMAD.X R15, RZ, RZ, R13, P2 ;  /* 0x000000ffff0f7224 */ /* 0x000fe400010e060d */
[----:B--2---:R-:W-:-:S05]  /*05a0*/  FADD R29, R28, R29 ;  /* 0x0000001d1c1d7221 */ /* 0x004fca0000000000 */
[----:B------:R0:W-:Y:S04]  /*05b0*/  STG.E desc[UR6][R10.64], R29 ;  /* 0x0000001d0a007986 */ /* 0x0001e8000c101906 */
[----:B------:R-:W2:Y:S04]  /*05c0*/  LDG.E R14, desc[UR6][R14.64] ;  /* 0x000000060e0e7981 */ /* 0x000ea8000c1e1900 */
[----:B------:R-:W2:Y:S01]  /*05d0*/  LDG.E R27, desc[UR6][R26.64] ;  /* 0x000000061a1b7981 */ /* 0x000ea2000c1e1900 */
[----:B-1----:R-:W-:Y:S01]  /*05e0*/  IADD3 R8, P1, PT, R23, R10, RZ ;  /* 0x0000000a17087210 */ /* 0x002fe20007f3e0ff */
[----:B------:R-:W-:Y:S01]  /*05f0*/  VIADD R20, R20, 0x8 ;  /* 0x0000000814147836 */ /* 0x000fe20000000000 */
[----:B------:R-:W-:-:S02]  /*0600*/  LEA R25, R18, R25, 0x3 ;  /* 0x0000001912197211 */ /* 0x000fc400078e18ff */
[----:B------:R-:W-:Y:S02]  /*0610*/  IADD3.X R9, PT, PT, RZ, R11, RZ, P1, !PT ;  /* 0x0000000bff097210 */ /* 0x000fe40000ffe4ff */
[----:B------:R-:W-:Y:S01]  /*0620*/  ISETP.NE.AND P1, PT, R20, RZ, PT ;  /* 0x000000ff1400720c */ /* 0x000fe20003f25270 */
[----:B--2---:R-:W-:-:S05]  /*0630*/  FADD R13, R14, R27 ;  /* 0x0000001b0e0d7221 */ /* 0x004fca0000000000 */
[----:B------:R0:W-:Y:S07]  /*0640*/  STG.E desc[UR6][R8.64], R13 ;  /* 0x0000000d08007986 */ /* 0x0001ee000c101906 */
[----:B------:R-:W-:Y:S05]  /*0650*/  @P1 BRA `(.L_x_1) ;  /* 0xfffffff800bc1947 */ /* 0x000fea000383ffff */
.L_x_0:
[----:B--23--:R-:W-:Y:S05]  /*0660*/  @!P0 EXIT ;  /* 0x000000000000894d */ /* 0x00cfea0003800000 */
[----:B------:R-:W-:Y:S02]  /*0670*/  ISETP.GE.U32.AND P1, PT, R22, 0x4, PT ;  /* 0x000000041600780c */ /* 0x000fe40003f26070 */
[----:B------:R-:W-:-:S04]  /*0680*/  LOP3.LUT R3, R0, 0x3, RZ, 0xc0, !PT ;  /* 0x0000000300037812 */ /* 0x000fc800078ec0ff */
[----:B------:R-:W-:-:S07]  /*0690*/  ISETP.NE.AND P0, PT, R3, RZ, PT ;  /* 0x000000ff0300720c */ /* 0x000fce0003f05270 */
[----:B------:R-:W-:Y:S06]  /*06a0*/  @!P1 BRA `(.L_x_2) ;  /* 0x0000000000b09947 */ /* 0x000fec0003800000 */
[----:B0-----:R-:W0:Y:S01]  /*06b0*/  LDC.64 R8, c[0x0][0x380] ;  /* 0x0000e000ff087b82 */ /* 0x001e220000000a00 */
[----:B------:R-:W-:-:S04]  /*06c0*/  IMAD R2, R0, UR4, R19 ;  /* 0x0000000400027c24 */ /* 0x000fc8000f8e0213 */
[----:B-1----:R-:W-:-:S03]  /*06d0*/  IMAD R15, R2, R18, R21 ;  /* 0x00000012020f7224 */ /* 0x002fc600078e0215 */
[----:B------:R-:W1:Y:S08]  /*06e0*/  LDC.64 R10, c[0x0][0x388] ;  /* 0x0000e200ff0a7b82 */ /* 0x000e700000000a00 */
[----:B------:R-:W2:Y:S01]  /*06f0*/  LDC.64 R12, c[0x0][0x390] ;  /* 0x0000e400ff0c7b82 */ /* 0x000ea20000000a00 */
[----:B0-----:R-:W-:-:S05]  /*0700*/  IMAD.WIDE R8, R15, 0x4, R8 ;  /* 0x000000040f087825 */ /* 0x001fca00078e0208 */
[----:B------:R-:W3:Y:S01]  /*0710*/  LDG.E R5, desc[UR6][R8.64] ;  /* 0x0000000608057981 */ /* 0x000ee2000c1e1900 */
[----:B-1----:R-:W-:-:S05]  /*0720*/  IMAD.WIDE R10, R15, 0x4, R10 ;  /* 0x000000040f0a7825 */ /* 0x002fca00078e020a */
[----:B------:R-:W3:Y:S01]  /*0730*/  LDG.E R14, desc[UR6][R10.64] ;  /* 0x000000060a0e7981 */ /* 0x000ee2000c1e1900 */
[----:B------:R-:W-:-:S05]  /*0740*/  IMAD.SHL.U32 R2, R18, 0x4, RZ ;  /* 0x0000000412027824 */ /* 0x000fca00078e00ff */
[C---:B------:R-:W-:Y:S02]  /*0750*/  IADD3 R6, P2, PT, R2.reuse, R10, RZ ;  /* 0x0000000a02067210 */ /* 0x040fe40007f5e0ff */
[----:B------:R-:W-:-:S03]  /*0760*/  IADD3 R4, P1, PT, R2, R8, RZ ;  /* 0x0000000802047210 */ /* 0x000fc60007f3e0ff */
[----:B------:R-:W-:Y:S02]  /*0770*/  IMAD.X R7, RZ, RZ, R11, P2 ;  /* 0x000000ffff077224 */ /* 0x000fe400010e060b */
[----:B---3--:R-:W-:Y:S01]  /*0780*/  FADD R17, R5, R14 ;  /* 0x0000000e05117221 */ /* 0x008fe20000000000 */
[----:B--2---:R-:W-:Y:S01]  /*0790*/  IMAD.WIDE R14, R15, 0x4, R12 ;  /* 0x000000040f0e7825 */ /* 0x004fe200078e020c */
[----:B------:R-:W-:-:S04]  /*07a0*/  IADD3.X R5, PT, PT, RZ, R9, RZ, P1, !PT ;  /* 0x00000009ff057210 */ /* 0x000fc80000ffe4ff */
[----:B------:R0:W-:Y:S04]  /*07b0*/  STG.E desc[UR6][R14.64], R17 ;  /* 0x000000110e007986 */ /* 0x0001e8000c101906 */
[----:B------:R-:W2:Y:S04]  /*07c0*/  LDG.E R16, desc[UR6][R4.64] ;  /* 0x0000000604107981 */ /* 0x000ea8000c1e1900 */
[----:B------:R-:W2:Y:S01]  /*07d0*/  LDG.E R23, desc[UR6][R6.64] ;  /* 0x0000000606177981 */ /* 0x000ea2000c1e1900 */
[C---:B------:R-:W-:Y:S02]  /*07e0*/  IADD3 R10, P1, PT, R2.reuse, R14, RZ ;  /* 0x0000000e020a7210 */ /* 0x040fe40007f3e0ff */
[----:B------:R-:W-:-:S02]  /*07f0*/  IADD3 R12, P2, PT, R2, R4, RZ ;  /* 0x00000004020c7210 */ /* 0x000fc40007f5e0ff */
[----:B------:R-:W-:Y:S02]  /*0800*/  IADD3 R8, P3, PT, R2, R6, RZ ;  /* 0x0000000602087210 */ /* 0x000fe40007f7e0ff */
[----:B------:R-:W-:Y:S01]  /*0810*/  IADD3.X R11, PT, PT, RZ, R15, RZ, P1, !PT ;  /* 0x0000000fff0b7210 */ /* 0x000fe20000ffe4ff */
[----:B------:R-:W-:Y:S01]  /*0820*/  IMAD.X R13, RZ, RZ, R5, P2 ;  /* 0x000000ffff0d7224 */ /* 0x000fe200010e0605 */
[----:B------:R-:W-:Y:S01]  /*0830*/  IADD3.X R9, PT, PT, RZ, R7, RZ, P3, !PT ;  /* 0x00000007ff097210 */ /* 0x000fe20001ffe4ff */
[----:B--2---:R-:W-:-:S05]  /*0840*/  FADD R23, R16, R23 ;  /* 0x0000001710177221 */ /* 0x004fca0000000000 */
[----:B------:R1:W-:Y:S04]  /*0850*/  STG.E desc[UR6][R10.64], R23 ;  /* 0x000000170a007986 */ /* 0x0003e8000c101906 */
[----:B------:R-:W2:Y:S04]  /*0860*/  LDG.E R16, desc[UR6][R12.64] ;  /* 0x000000060c107981 */ /* 0x000ea8000c1e1900 */
[----:B0-----:R-:W2:Y:S01]  /*0870*/  LDG.E R17, desc[UR6][R8.64] ;  /* 0x0000000608117981 */ /* 0x001ea2000c1e1900 */
[C---:B------:R-:W-:Y:S02]  /*0880*/  IADD3 R4, P1, PT, R2.reuse, R10, RZ ;  /* 0x0000000a02047210 */ /* 0x040fe40007f3e0ff */
[----:B------:R-:W-:-:S02]  /*0890*/  IADD3 R14, P3, PT, R2, R8, RZ ;  /* 0x00000008020e7210 */ /* 0x000fc40007f7e0ff */
[----:B------:R-:W-:Y:S01]  /*08a0*/  IADD3 R6, P2, PT, R2, R12, RZ ;  /* 0x0000000c02067210 */ /* 0x000fe20007f5e0ff */
[----:B------:R-:W-:Y:S02]  /*08b0*/  IMAD.X R5, RZ, RZ, R11, P1 ;  /* 0x000000ffff057224 */ /* 0x000fe400008e060b */
[----:B------:R-:W-:Y:S01]  /*08c0*/  IMAD.X R15, RZ, RZ, R9, P3 ;  /* 0x000000ffff0f7224 */ /* 0x000fe200018e0609 */
[----:B------:R-:W-:Y:S01]  /*08d0*/  IADD3.X R7, PT, PT, RZ, R13, RZ, P2, !PT ;  /* 0x0000000dff077210 */ /* 0x000fe200017fe4ff */
[----:B--2---:R-:W-:-:S05]  /*08e0*/  FADD R17, R16, R17 ;  /* 0x0000001110117221 */ /* 0x004fca0000000000 */
[----:B------:R2:W-:Y:S04]  /*08f0*/  STG.E desc[UR6][R4.64], R17 ;  /* 0x0000001104007986 */ /* 0x0005e8000c101906 */
[----:B------:R-:W1:Y:S04]  /*0900*/  LDG.E R6, desc[UR6][R6.64] ;  /* 0x0000000606067981 */ /* 0x000e68000c1e1900 */
[----:B------:R-:W1:Y:S01]  /*0910*/  LDG.E R15, desc[UR6][R14.64] ;  /* 0x000000060e0f7981 */ /* 0x000e62000c1e1900 */
[----:B------:R-:W-:-:S04]  /*0920*/  IADD3 R8, P1, PT, R2, R4, RZ ;  /* 0x0000000402087210 */ /* 0x000fc80007f3e0ff */
[----:B------:R-:W-:Y:S01]  /*0930*/  IADD3.X R9, PT, PT, RZ, R5, RZ, P1, !PT ;  /* 0x00000005ff097210 */ /* 0x000fe20000ffe4ff */
[----:B------:R-:W-:Y:S02]  /*0940*/  VIADD R19, R19, 0x4 ;  /* 0x0000000413137836 */ /* 0x000fe40000000000 */
[----:B-1----:R-:W-:-:S05]  /*0950*/  FADD R11, R6, R15 ;  /* 0x0000000f060b7221 */ /* 0x002fca0000000000 */
[----:B------:R2:W-:Y:S02]  /*0960*/  STG.E desc[UR6][R8.64], R11 ;  /* 0x0000000b08007986 */ /* 0x0005e4000c101906 */
.L_x_2:
[----:B------:R-:W-:Y:S05]  /*0970*/  @!P0 EXIT ;  /* 0x000000000000894d */ /* 0x000fea0003800000 */
[----:B------:R-:W-:Y:S02]  /*0980*/  ISETP.NE.AND P1, PT, R3, 0x1, PT ;  /* 0x000000010300780c */ /* 0x000fe40003f25270 */
[----:B------:R-:W-:-:S04]  /*0990*/  LOP3.LUT R2, R0, 0x1, RZ, 0xc0, !PT ;  /* 0x0000000100027812 */ /* 0x000fc800078ec0ff */
[----:B------:R-:W-:-:S07]  /*09a0*/  ISETP.NE.U32.AND P0, PT, R2, 0x1, PT ;  /* 0x000000010200780c */ /* 0x000fce0003f05070 */
[----:B------:R-:W-:Y:S06]  /*09b0*/  @!P1 BRA `(.L_x_3) ;  /* 0x0000000000609947 */ /* 0x000fec0003800000 */
[----:B------:R-:W3:Y:S01]  /*09c0*/  LDC.64 R2, c[0x0][0x380] ;  /* 0x0000e000ff027b82 */ /* 0x000ee20000000a00 */
[----:B------:R-:W-:-:S04]  /*09d0*/  IMAD R6, R0, UR4, R19 ;  /* 0x0000000400067c24 */ /* 0x000fc8000f8e0213 */
[----:B012---:R-:W-:-:S03]  /*09e0*/  IMAD R11, R6, R18, R21 ;  /* 0x00000012060b7224 */ /* 0x007fc600078e0215 */
[----:B------:R-:W0:Y:S08]  /*09f0*/  LDC.64 R4, c[0x0][0x388] ;  /* 0x0000e200ff047b82 */ /* 0x000e300000000a00 */
[----:B------:R-:W1:Y:S01]  /*0a00*/  LDC.64 R6, c[0x0][0x390] ;  /* 0x0000e400ff067b82 */ /* 0x000e620000000a00 */
[----:B---3--:R-:W-:-:S05]  /*0a10*/  IMAD.WIDE R2, R11, 0x4, R2 ;  /* 0x000000040b027825 */ /* 0x008fca00078e0202 */
[----:B------:R-:W2:Y:S01]  /*0a20*/  LDG.E R9, desc[UR6][R2.64] ;  /* 0x0000000602097981 */ /* 0x000ea2000c1e1900 */
[----:B0-----:R-:W-:-:S05]  /*0a30*/  IMAD.WIDE R4, R11, 0x4, R4 ;  /* 0x000000040b047825 */ /* 0x001fca00078e0204 */
[----:B------:R-:W2:Y:S01]  /*0a40*/  LDG.E R12, desc[UR6][R4.64] ;  /* 0x00000006040c7981 */ /* 0x000ea2000c1e1900 */
[----:B------:R-:W-:-:S04]  /*0a50*/  SHF.L.U32 R15, R18, 0x2, RZ ;  /* 0x00000002120f7819 */ /* 0x000fc800000006ff */
[C---:B------:R-:W-:Y:S02]  /*0a60*/  IADD3 R8, P1, PT, R15.reuse, R2, RZ ;  /* 0x000000020f087210 */ /* 0x040fe40007f3e0ff */
[----:B------:R-:W-:Y:S01]  /*0a70*/  IADD3 R10, P2, PT, R15, R4, RZ ;  /* 0x000000040f0a7210 */ /* 0x000fe20007f5e0ff */
[----:B-1----:R-:W-:-:S03]  /*0a80*/  IMAD.WIDE R6, R11, 0x4, R6 ;  /* 0x000000040b067825 */ /* 0x002fc600078e0206 */
[----:B------:R-:W-:Y:S01]  /*0a90*/  IADD3.X R11, PT, PT, RZ, R5, RZ, P2, !PT ;  /* 0x00000005ff0b7210 */ /* 0x000fe200017fe4ff */
[----:B--2---:R-:W-:Y:S01]  /*0aa0*/  FADD R13, R9, R12 ;  /* 0x0000000c090d7221 */ /* 0x004fe20000000000 */
[----:B------:R-:W-:-:S04]  /*0ab0*/  IMAD.X R9, RZ, RZ, R3, P1 ;  /* 0x000000ffff097224 */ /* 0x000fc800008e0603 */
[----:B------:R3:W-:Y:S04]  /*0ac0*/  STG.E desc[UR6][R6.64], R13 ;  /* 0x0000000d06007986 */ /* 0x0007e8000c101906 */
[----:B------:R-:W2:Y:S04]  /*0ad0*/  LDG.E R8, desc[UR6][R8.64] ;  /* 0x0000000608087981 */ /* 0x000ea8000c1e1900 */
[----:B------:R-:W2:Y:S01]  /*0ae0*/  LDG.E R11, desc[UR6][R10.64] ;  /* 0x000000060a0b7981 */ /* 0x000ea2000c1e1900 */
[----:B------:R-:W-:-:S05]  /*0af0*/  IADD3 R2, P1, PT, R15, R6, RZ ;  /* 0x000000060f027210 */ /* 0x000fca0007f3e0ff */
[----:B------:R-:W-:Y:S01]  /*0b00*/  IMAD.X R3, RZ, RZ, R7, P1 ;  /* 0x000000ffff037224 */ /* 0x000fe200008e0607 */
[----:B------:R-:W-:Y:S01]  /*0b10*/  IADD3 R19, PT, PT, R19, 0x2, RZ ;  /* 0x0000000213137810 */ /* 0x000fe20007ffe0ff */
[----:B--2---:R-:W-:-:S05]  /*0b20*/  FADD R5, R8, R11 ;  /* 0x0000000b08057221 */ /* 0x004fca0000000000 */
[----:B------:R3:W-:Y:S02]  /*0b30*/  STG.E desc[UR6][R2.64], R5 ;  /* 0x0000000502007986 */ /* 0x0007e4000c101906 */
.L_x_3:
[----:B------:R-:W-:Y:S05]  /*0b40*/  @P0 EXIT ;  /* 0x000000000000094d */ /* 0x000fea0003800000 */
[----:B---3--:R-:W3:Y:S01]  /*0b50*/  LDC.64 R2, c[0x0][0x380] ;  /* 0x0000e000ff027b82 */ /* 0x008ee20000000a00 */
[----:B------:R-:W-:-:S04]  /*0b60*/  IMAD R0, R0, UR4, R19 ;  /* 0x0000000400007c24 */ /* 0x000fc8000f8e0213 */
[----:B01----:R-:W-:-:S03]  /*0b70*/  IMAD R21, R0, R18, R21 ;  /* 0x0000001200157224 */ /* 0x003fc600078e0215 */
[----:B--2---:R-:W0:Y:S08]  /*0b80*/  LDC.64 R4, c[0x0][0x388] ;  /* 0x0000e200ff047b82 */ /* 0x004e300000000a00 */
[----:B------:R-:W1:Y:S01]  /*0b90*/  LDC.64 R6, c[0x0][0x390] ;  /* 0x0000e400ff067b82 */ /* 0x000e620000000a00 */
[----:B---3--:R-:W-:-:S06]  /*0ba0*/  IMAD.WIDE R2, R21, 0x4, R2 ;  /* 0x0000000415027825 */ /* 0x008fcc00078e0202 */
[----:B------:R-:W2:Y:S01]  /*0bb0*/  LDG.E R2, desc[UR6][R2.64] ;  /* 0x0000000602027981 */ /* 0x000ea2000c1e1900 */
[----:B0-----:R-:W-:-:S06]  /*0bc0*/  IMAD.WIDE R4, R21, 0x4, R4 ;  /* 0x0000000415047825 */ /* 0x001fcc00078e0204 */
[----:B------:R-:W2:Y:S01]  /*0bd0*/  LDG.E R5, desc[UR6][R4.64] ;  /* 0x0000000604057981 */ /* 0x000ea2000c1e1900 */
[----:B-1----:R-:W-:-:S04]  /*0be0*/  IMAD.WIDE R6, R21, 0x4, R6 ;  /* 0x0000000415067825 */ /* 0x002fc800078e0206 */
[----:B--2---:R-:W-:-:S05]  /*0bf0*/  FADD R9, R2, R5 ;  /* 0x0000000502097221 */ /* 0x004fca0000000000 */
[----:B------:R-:W-:Y:S01]  /*0c00*/  STG.E desc[UR6][R6.64], R9 ;  /* 0x0000000906007986 */ /* 0x000fe2000c101906 */
[----:B------:R-:W-:Y:S05]  /*0c10*/  EXIT ;  /* 0x000000000000794d */ /* 0x000fea0003800000 */
.L_x_4:
[----:B------:R-:W-:-:S00]  /*0c20*/  BRA `(.L_x_4) ;  /* 0xfffffffc00fc7947 */ /* 0x000fc0000383ffff */
[----:B------:R-:W-:-:S00]  /*0c30*/  NOP ;  /* 0x0000000000007918 */ /* 0x000fc00000000000 */
        /* <DEDUP_REMOVED lines=12> */
.L_x_5:


//--------------------- .nv.shared.reserved.0     --------------------------
	.section	.nv.shared.reserved.0,"aw",@nobits
	.weak		__nv_reservedSMEM_offset_0_alias
	.size		__nv_reservedSMEM_offset_0_alias, 0, 64
	.other		__nv_reservedSMEM_offset_0_alias,@"STO_CUDA_RESERVED_SHARED STV_DEFAULT"
__nv_reservedSMEM_offset_0_alias:
	.zero		0
	.zero		64


//--------------------- .nv.constant0._Z10AddVectorsPKfS0_Pfi --------------------------
	.section	.nv.constant0._Z10AddVectorsPKfS0_Pfi,"a",@progbits
	.sectionflags	@""
	.align	4
.nv.constant0._Z10AddVectorsPKfS0_Pfi:
	.zero		924


//--------------------- SYMBOLS --------------------------

	.type		.nv.reservedSmem.offset0,@object
	.size		.nv.reservedSmem.offset0,0x4
